//
// Generated by NVIDIA NVVM Compiler
//
// Compiler Build ID: CL-36424714
// Cuda compilation tools, release 13.0, V13.0.88
// Based on NVVM 20.0.0
//

.version 9.0
.target sm_100
.address_size 64

	// .globl	_Z6VecSumPfS_S_i

.visible .entry _Z6VecSumPfS_S_i(
	.param .u64 .ptr .align 1 _Z6VecSumPfS_S_i_param_0,
	.param .u64 .ptr .align 1 _Z6VecSumPfS_S_i_param_1,
	.param .u64 .ptr .align 1 _Z6VecSumPfS_S_i_param_2,
	.param .u32 _Z6VecSumPfS_S_i_param_3
)
{
	.reg .pred 	%p<2>;
	.reg .b32 	%r<6>;
	.reg .b32 	%f<4>;
	.reg .b64 	%rd<11>;

	ld.param.u64 	%rd1, [_Z6VecSumPfS_S_i_param_0];
	ld.param.u64 	%rd2, [_Z6VecSumPfS_S_i_param_1];
	ld.param.u64 	%rd3, [_Z6VecSumPfS_S_i_param_2];
	ld.param.u32 	%r2, [_Z6VecSumPfS_S_i_param_3];
	mov.u32 	%r3, %tid.x;
	mov.u32 	%r4, %ctaid.x;
	mov.u32 	%r5, %ntid.x;
	mad.lo.s32 	%r1, %r4, %r5, %r3;
	setp.ge.s32 	%p1, %r1, %r2;
	@%p1 bra 	$L__BB0_2;
	cvta.to.global.u64 	%rd4, %rd1;
	cvta.to.global.u64 	%rd5, %rd2;
	cvta.to.global.u64 	%rd6, %rd3;
	mul.wide.s32 	%rd7, %r1, 4;
	add.s64 	%rd8, %rd4, %rd7;
	ld.global.f32 	%f1, [%rd8];
	add.s64 	%rd9, %rd5, %rd7;
	ld.global.f32 	%f2, [%rd9];
	add.f32 	%f3, %f1, %f2;
	add.s64 	%rd10, %rd6, %rd7;
	st.global.f32 	[%rd10], %f3;
$L__BB0_2:
	ret;

}


// ===== COMPILED SASS (sm_100) =====

	.target	sm_100

	.elftype	@"ET_EXEC"


//--------------------- .note.nv.tkinfo           --------------------------
	.section	.note.nv.tkinfo,"",@"SHT_NOTE"
	.sectionflags	@"SHF_NOTE_NV_TKINFO"
	.tkinfo
        /*0018*/ 	.word	0x00000002
        /*0030*/ 	.string	""
        /*0030*/ 	.string	"ptxas"
        /*0030*/ 	.string	"Cuda compilation tools, release 13.0, V13.0.88"
        /*0030*/ 	.string	"Build cuda_13.0.r13.0/compiler.36424714_0"
        /*0030*/ 	.string	"-arch sm_100 -m 64 "



//--------------------- .note.nv.cuinfo           --------------------------
	.section	.note.nv.cuinfo,"",@"SHT_NOTE"
	.sectionflags	@"SHF_NOTE_NV_CUINFO"
        /*0018*/ 	.short	0x0002
        /*001a*/ 	.short	0x0064
        /*001c*/ 	.short	0x0082
	.zero		2


//--------------------- .nv.info                  --------------------------
	.section	.nv.info,"",@"SHT_CUDA_INFO"
	.align	4


	//----- nvinfo : EIATTR_REGCOUNT
	.align		4
        /*0000*/ 	.byte	0x04, 0x2f
        /*0002*/ 	.short	(.L_1 - .L_0)
	.align		4
.L_0:
        /*0004*/ 	.word	index@(_Z6VecSumPfS_S_i)
        /*0008*/ 	.word	0x0000000c


	//----- nvinfo : EIATTR_FRAME_SIZE
	.align		4
.L_1:
        /*000c*/ 	.byte	0x04, 0x11
        /*000e*/ 	.short	(.L_3 - .L_2)
	.align		4
.L_2:
        /*0010*/ 	.word	index@(_Z6VecSumPfS_S_i)
        /*0014*/ 	.word	0x00000000


	//----- nvinfo : EIATTR_MIN_STACK_SIZE
	.align		4
.L_3:
        /*0018*/ 	.byte	0x04, 0x12
        /*001a*/ 	.short	(.L_5 - .L_4)
	.align		4
.L_4:
        /*001c*/ 	.word	index@(_Z6VecSumPfS_S_i)
        /*0020*/ 	.word	0x00000000
.L_5:


//--------------------- .nv.compat                --------------------------
	.section	.nv.compat,"",@"SHT_CUDA_COMPAT_INFO"
	.align	4
        /*0000*/ 	.byte	0x02, 0x09, 0x00, 0x00, 0x02, 0x02, 0x01, 0x00, 0x02, 0x05, 0x05, 0x00, 0x03, 0x07, 0x01, 0x01
        /*0010*/ 	.byte	0x02, 0x03, 0x00, 0x00, 0x02, 0x06, 0x01, 0x00, 0x04, 0x0b, 0x08, 0x00, 0x09, 0x00, 0x00, 0x00
        /*0020*/ 	.byte	0x00, 0x00, 0x00, 0x00


//--------------------- .nv.info._Z6VecSumPfS_S_i --------------------------
	.section	.nv.info._Z6VecSumPfS_S_i,"",@"SHT_CUDA_INFO"
	.sectionflags	@""
	.align	4


	//----- nvinfo : EIATTR_CUDA_API_VERSION
	.align		4
        /*0000*/ 	.byte	0x04, 0x37
        /*0002*/ 	.short	(.L_7 - .L_6)
.L_6:
        /*0004*/ 	.word	0x00000082


	//----- nvinfo : EIATTR_KPARAM_INFO
	.align		4
.L_7:
        /*0008*/ 	.byte	0x04, 0x17
        /*000a*/ 	.short	(.L_9 - .L_8)
.L_8:
        /*000c*/ 	.word	0x00000000
        /*0010*/ 	.short	0x0003
        /*0012*/ 	.short	0x0018
        /*0014*/ 	.byte	0x00, 0xf0, 0x11, 0x00


	//----- nvinfo : EIATTR_KPARAM_INFO
	.align		4
.L_9:
        /*0018*/ 	.byte	0x04, 0x17
        /*001a*/ 	.short	(.L_11 - .L_10)
.L_10:
        /*001c*/ 	.word	0x00000000
        /*0020*/ 	.short	0x0002
        /*0022*/ 	.short	0x0010
        /*0024*/ 	.byte	0x00, 0xf5, 0x21, 0x00


	//----- nvinfo : EIATTR_KPARAM_INFO
	.align		4
.L_11:
        /*0028*/ 	.byte	0x04, 0x17
        /*002a*/ 	.short	(.L_13 - .L_12)
.L_12:
        /*002c*/ 	.word	0x00000000
        /*0030*/ 	.short	0x0001
        /*0032*/ 	.short	0x0008
        /*0034*/ 	.byte	0x00, 0xf5, 0x21, 0x00


	//----- nvinfo : EIATTR_KPARAM_INFO
	.align		4
.L_13:
        /*0038*/ 	.byte	0x04, 0x17
        /*003a*/ 	.short	(.L_15 - .L_14)
.L_14:
        /*003c*/ 	.word	0x00000000
        /*0040*/ 	.short	0x0000
        /*0042*/ 	.short	0x0000
        /*0044*/ 	.byte	0x00, 0xf5, 0x21, 0x00


	//----- nvinfo : EIATTR_SPARSE_MMA_MASK
	.align		4
.L_15:
        /*0048*/ 	.byte	0x03, 0x50
        /*004a*/ 	.short	0x0000


	//----- nvinfo : EIATTR_MAXREG_COUNT
	.align		4
        /*004c*/ 	.byte	0x03, 0x1b
        /*004e*/ 	.short	0x00ff


	//----- nvinfo : EIATTR_MERCURY_ISA_VERSION
	.align		4
        /*0050*/ 	.byte	0x03, 0x5f
        /*0052*/ 	.short	0x0101


	//----- nvinfo : EIATTR_VRC_CTA_INIT_COUNT
	.align		4
        /*0054*/ 	.byte	0x02, 0x4a
	.zero		1
	.zero		1


	//----- nvinfo : EIATTR_EXIT_INSTR_OFFSETS
	.align		4
        /*0058*/ 	.byte	0x04, 0x1c
        /*005a*/ 	.short	(.L_17 - .L_16)


	//   ....[0]....
.L_16:
        /*005c*/ 	.word	0x00000070


	//   ....[1]....
        /*0060*/ 	.word	0x00000130


	//----- nvinfo : EIATTR_CBANK_PARAM_SIZE
	.align		4
.L_17:
        /*0064*/ 	.byte	0x03, 0x19
        /*0066*/ 	.short	0x001c


	//----- nvinfo : EIATTR_PARAM_CBANK
	.align		4
        /*0068*/ 	.byte	0x04, 0x0a
        /*006a*/ 	.short	(.L_19 - .L_18)
	.align		4
.L_18:
        /*006c*/ 	.word	index@(.nv.constant0._Z6VecSumPfS_S_i)
        /*0070*/ 	.short	0x0380
        /*0072*/ 	.short	0x001c


	//----- nvinfo : EIATTR_SW_WAR
	.align		4
.L_19:
        /*0074*/ 	.byte	0x04, 0x36
        /*0076*/ 	.short	(.L_21 - .L_20)
.L_20:
        /*0078*/ 	.word	0x00000008
.L_21:


//--------------------- .nv.callgraph             --------------------------
	.section	.nv.callgraph,"",@"SHT_CUDA_CALLGRAPH"
	.align	4
	.sectionentsize	8
	.align		4
        /*0000*/ 	.word	0x00000000
	.align		4
        /*0004*/ 	.word	0xffffffff
	.align		4
        /*0008*/ 	.word	0x00000000
	.align		4
        /*000c*/ 	.word	0xfffffffe
	.align		4
        /*0010*/ 	.word	0x00000000
	.align		4
        /*0014*/ 	.word	0xfffffffd
	.align		4
        /*0018*/ 	.word	0x00000000
	.align		4
        /*001c*/ 	.word	0xfffffffc


//--------------------- .text._Z6VecSumPfS_S_i    --------------------------
	.section	.text._Z6VecSumPfS_S_i,"ax",@progbits
	.align	128
        .global         _Z6VecSumPfS_S_i
        .type           _Z6VecSumPfS_S_i,@function
        .size           _Z6VecSumPfS_S_i,(.L_x_1 - _Z6VecSumPfS_S_i)
        .other          _Z6VecSumPfS_S_i,@"STO_CUDA_ENTRY STV_DEFAULT"
_Z6VecSumPfS_S_i:
.text._Z6VecSumPfS_S_i:
[----:B------:R-:W-:Y:S01]  /*0000*/  LDC R1, c[0x0][0x37c] ;  /* 0x0000df00ff017b82 */ /* 0x000fe20000000800 */
[----:B------:R-:W0:Y:S07]  /*0010*/  S2R R9, SR_TID.X ;  /* 0x0000000000097919 */ /* 0x000e2e0000002100 */
[----:B------:R-:W0:Y:S01]  /*0020*/  S2UR UR4, SR_CTAID.X ;  /* 0x00000000000479c3 */ /* 0x000e220000002500 */
[----:B------:R-:W1:Y:S07]  /*0030*/  LDCU UR5, c[0x0][0x398] ;  /* 0x00007300ff0577ac */ /* 0x000e6e0008000800 */
[----:B------:R-:W0:Y:S02]  /*0040*/  LDC R0, c[0x0][0x360] ;  /* 0x0000d800ff007b82 */ /* 0x000e240000000800 */
[----:B0-----:R-:W-:-:S05]  /*0050*/  IMAD R9, R0, UR4, R9 ;  /* 0x0000000400097c24 */ /* 0x001fca000f8e0209 */
[----:B-1----:R-:W-:-:S13]  /*0060*/  ISETP.GE.AND P0, PT, R9, UR5, PT ;  /* 0x0000000509007c0c */ /* 0x002fda000bf06270 */
[----:B------:R-:W-:Y:S05]  /*0070*/  @P0 EXIT ;  /* 0x000000000000094d */ /* 0x000fea0003800000 */
[----:B------:R-:W0:Y:S01]  /*0080*/  LDC.64 R2, c[0x0][0x380] ;  /* 0x0000e000ff027b82 */ /* 0x000e220000000a00 */
[----:B------:R-:W1:Y:S07]  /*0090*/  LDCU.64 UR4, c[0x0][0x358] ;  /* 0x00006b00ff0477ac */ /* 0x000e6e0008000a00 */
[----:B------:R-:W2:Y:S08]  /*00a0*/  LDC.64 R4, c[0x0][0x388] ;  /* 0x0000e200ff047b82 */ /* 0x000eb00000000a00 */
[----:B------:R-:W3:Y:S01]  /*00b0*/  LDC.64 R6, c[0x0][0x390] ;  /* 0x0000e400ff067b82 */ /* 0x000ee20000000a00 */
[----:B0-----:R-:W-:-:S06]  /*00c0*/  IMAD.WIDE R2, R9, 0x4, R2 ;  /* 0x0000000409027825 */ /* 0x001fcc00078e0202 */
[----:B-1----:R-:W4:Y:S01]  /*00d0*/  LDG.E R2, desc[UR4][R2.64] ;  /* 0x0000000402027981 */ /* 0x002f22000c1e1900 */
[----:B--2---:R-:W-:-:S06]  /*00e0*/  IMAD.WIDE R4, R9, 0x4, R4 ;  /* 0x0000000409047825 */ /* 0x004fcc00078e0204 */
[----:B------:R-:W4:Y:S01]  /*00f0*/  LDG.E R5, desc[UR4][R4.64] ;  /* 0x0000000404057981 */ /* 0x000f22000c1e1900 */
[----:B---3--:R-:W-:-:S04]  /*0100*/  IMAD.WIDE R6, R9, 0x4, R6 ;  /* 0x0000000409067825 */ /* 0x008fc800078e0206 */
[----:B----4-:R-:W-:-:S05]  /*0110*/  FADD R9, R2, R5 ;  /* 0x0000000502097221 */ /* 0x010fca0000000000 */
[----:B------:R-:W-:Y:S01]  /*0120*/  STG.E desc[UR4][R6.64], R9 ;  /* 0x0000000906007986 */ /* 0x000fe2000c101904 */
[----:B------:R-:W-:Y:S05]  /*0130*/  EXIT ;  /* 0x000000000000794d */ /* 0x000fea0003800000 */
.L_x_0:
[----:B------:R-:W-:-:S00]  /*0140*/  BRA `(.L_x_0) ;  /* 0xfffffffc00fc7947 */ /* 0x000fc0000383ffff */
[----:B------:R-:W-:-:S00]  /*0150*/  NOP ;  /* 0x0000000000007918 */ /* 0x000fc00000000000 */
        /* <DEDUP_REMOVED lines=10> */
.L_x_1:


//--------------------- .nv.shared.reserved.0     --------------------------
	.section	.nv.shared.reserved.0,"aw",@nobits
	.weak		__nv_reservedSMEM_offset_0_alias
	.size		__nv_reservedSMEM_offset_0_alias, 0, 64
	.other		__nv_reservedSMEM_offset_0_alias,@"STO_CUDA_RESERVED_SHARED STV_DEFAULT"
__nv_reservedSMEM_offset_0_alias:
	.zero		0
	.zero		64


//--------------------- .nv.constant0._Z6VecSumPfS_S_i --------------------------
	.section	.nv.constant0._Z6VecSumPfS_S_i,"a",@progbits
	.sectionflags	@""
	.align	4
.nv.constant0._Z6VecSumPfS_S_i:
	.zero		924


//--------------------- SYMBOLS --------------------------

	.type		.nv.reservedSmem.offset0,@object
	.size		.nv.reservedSmem.offset0,0x4
